//
// Generated by NVIDIA NVVM Compiler
//
// Compiler Build ID: CL-36424714
// Cuda compilation tools, release 13.0, V13.0.88
// Based on NVVM 20.0.0
//

.version 9.0
.target sm_100
.address_size 64

	// .globl	_Z8distancePKfPfffi

.visible .entry _Z8distancePKfPfffi(
	.param .u64 .ptr .align 1 _Z8distancePKfPfffi_param_0,
	.param .u64 .ptr .align 1 _Z8distancePKfPfffi_param_1,
	.param .f32 _Z8distancePKfPfffi_param_2,
	.param .f32 _Z8distancePKfPfffi_param_3,
	.param .u32 _Z8distancePKfPfffi_param_4
)
{
	.reg .pred 	%p<2>;
	.reg .b32 	%r<7>;
	.reg .b32 	%f<22>;
	.reg .b64 	%rd<9>;

	ld.param.u64 	%rd1, [_Z8distancePKfPfffi_param_0];
	ld.param.u64 	%rd2, [_Z8distancePKfPfffi_param_1];
	ld.param.f32 	%f1, [_Z8distancePKfPfffi_param_2];
	ld.param.f32 	%f2, [_Z8distancePKfPfffi_param_3];
	ld.param.u32 	%r2, [_Z8distancePKfPfffi_param_4];
	mov.u32 	%r3, %ctaid.x;
	mov.u32 	%r4, %ntid.x;
	mov.u32 	%r5, %tid.x;
	mad.lo.s32 	%r1, %r3, %r4, %r5;
	setp.ge.s32 	%p1, %r1, %r2;
	@%p1 bra 	$L__BB0_2;
	cvta.to.global.u64 	%rd3, %rd1;
	cvta.to.global.u64 	%rd4, %rd2;
	shl.b32 	%r6, %r1, 1;
	mul.wide.s32 	%rd5, %r6, 4;
	add.s64 	%rd6, %rd3, %rd5;
	ld.global.f32 	%f3, [%rd6];
	ld.global.f32 	%f4, [%rd6+4];
	fma.rn.f32 	%f5, %f1, %f4, %f3;
	mul.f32 	%f6, %f1, %f2;
	sub.f32 	%f7, %f5, %f6;
	mul.f32 	%f8, %f1, %f1;
	add.f32 	%f9, %f8, 0f3F800000;
	div.rn.f32 	%f10, %f7, %f9;
	mul.f32 	%f11, %f8, %f4;
	fma.rn.f32 	%f12, %f1, %f3, %f11;
	mul.f32 	%f13, %f8, %f2;
	sub.f32 	%f14, %f12, %f13;
	div.rn.f32 	%f15, %f14, %f9;
	add.f32 	%f16, %f2, %f15;
	sub.f32 	%f17, %f10, %f3;
	sub.f32 	%f18, %f16, %f4;
	mul.f32 	%f19, %f18, %f18;
	fma.rn.f32 	%f20, %f17, %f17, %f19;
	sqrt.rn.f32 	%f21, %f20;
	mul.wide.s32 	%rd7, %r1, 4;
	add.s64 	%rd8, %rd4, %rd7;
	st.global.f32 	[%rd8], %f21;
$L__BB0_2:
	ret;

}


// ===== COMPILED SASS (sm_100) =====

	.target	sm_100

	.elftype	@"ET_EXEC"


//--------------------- .note.nv.tkinfo           --------------------------
	.section	.note.nv.tkinfo,"",@"SHT_NOTE"
	.sectionflags	@"SHF_NOTE_NV_TKINFO"
	.tkinfo
        /*0018*/ 	.word	0x00000002
        /*0030*/ 	.string	""
        /*0030*/ 	.string	"ptxas"
        /*0030*/ 	.string	"Cuda compilation tools, release 13.0, V13.0.88"
        /*0030*/ 	.string	"Build cuda_13.0.r13.0/compiler.36424714_0"
        /*0030*/ 	.string	"-arch sm_100 -m 64 "



//--------------------- .note.nv.cuinfo           --------------------------
	.section	.note.nv.cuinfo,"",@"SHT_NOTE"
	.sectionflags	@"SHF_NOTE_NV_CUINFO"
        /*0018*/ 	.short	0x0002
        /*001a*/ 	.short	0x0064
        /*001c*/ 	.short	0x0082
	.zero		2


//--------------------- .nv.info                  --------------------------
	.section	.nv.info,"",@"SHT_CUDA_INFO"
	.align	4


	//----- nvinfo : EIATTR_REGCOUNT
	.align		4
        /*0000*/ 	.byte	0x04, 0x2f
        /*0002*/ 	.short	(.L_1 - .L_0)
	.align		4
.L_0:
        /*0004*/ 	.word	index@(_Z8distancePKfPfffi)
        /*0008*/ 	.word	0x00000013


	//----- nvinfo : EIATTR_FRAME_SIZE
	.align		4
.L_1:
        /*000c*/ 	.byte	0x04, 0x11
        /*000e*/ 	.short	(.L_3 - .L_2)
	.align		4
.L_2:
        /*0010*/ 	.word	index@($__internal_1_$__cuda_sm3x_div_rn_noftz_f32_slowpath)
        /*0014*/ 	.word	0x00000000


	//----- nvinfo : EIATTR_FRAME_SIZE
	.align		4
.L_3:
        /*0018*/ 	.byte	0x04, 0x11
        /*001a*/ 	.short	(.L_5 - .L_4)
	.align		4
.L_4:
        /*001c*/ 	.word	index@($__internal_0_$__cuda_sm20_sqrt_rn_f32_slowpath)
        /*0020*/ 	.word	0x00000000


	//----- nvinfo : EIATTR_FRAME_SIZE
	.align		4
.L_5:
        /*0024*/ 	.byte	0x04, 0x11
        /*0026*/ 	.short	(.L_7 - .L_6)
	.align		4
.L_6:
        /*0028*/ 	.word	index@(_Z8distancePKfPfffi)
        /*002c*/ 	.word	0x00000000


	//----- nvinfo : EIATTR_MIN_STACK_SIZE
	.align		4
.L_7:
        /*0030*/ 	.byte	0x04, 0x12
        /*0032*/ 	.short	(.L_9 - .L_8)
	.align		4
.L_8:
        /*0034*/ 	.word	index@(_Z8distancePKfPfffi)
        /*0038*/ 	.word	0x00000000
.L_9:


//--------------------- .nv.compat                --------------------------
	.section	.nv.compat,"",@"SHT_CUDA_COMPAT_INFO"
	.align	4
        /*0000*/ 	.byte	0x02, 0x09, 0x00, 0x00, 0x02, 0x02, 0x01, 0x00, 0x02, 0x05, 0x05, 0x00, 0x03, 0x07, 0x01, 0x01
        /*0010*/ 	.byte	0x02, 0x03, 0x00, 0x00, 0x02, 0x06, 0x01, 0x00, 0x04, 0x0b, 0x08, 0x00, 0x01, 0x00, 0x00, 0x00
        /*0020*/ 	.byte	0x00, 0x00, 0x00, 0x00


//--------------------- .nv.info._Z8distancePKfPfffi --------------------------
	.section	.nv.info._Z8distancePKfPfffi,"",@"SHT_CUDA_INFO"
	.sectionflags	@""
	.align	4


	//----- nvinfo : EIATTR_CUDA_API_VERSION
	.align		4
        /*0000*/ 	.byte	0x04, 0x37
        /*0002*/ 	.short	(.L_11 - .L_10)
.L_10:
        /*0004*/ 	.word	0x00000082


	//----- nvinfo : EIATTR_KPARAM_INFO
	.align		4
.L_11:
        /*0008*/ 	.byte	0x04, 0x17
        /*000a*/ 	.short	(.L_13 - .L_12)
.L_12:
        /*000c*/ 	.word	0x00000000
        /*0010*/ 	.short	0x0004
        /*0012*/ 	.short	0x0018
        /*0014*/ 	.byte	0x00, 0xf0, 0x11, 0x00


	//----- nvinfo : EIATTR_KPARAM_INFO
	.align		4
.L_13:
        /*0018*/ 	.byte	0x04, 0x17
        /*001a*/ 	.short	(.L_15 - .L_14)
.L_14:
        /*001c*/ 	.word	0x00000000
        /*0020*/ 	.short	0x0003
        /*0022*/ 	.short	0x0014
        /*0024*/ 	.byte	0x00, 0xf0, 0x11, 0x00


	//----- nvinfo : EIATTR_KPARAM_INFO
	.align		4
.L_15:
        /*0028*/ 	.byte	0x04, 0x17
        /*002a*/ 	.short	(.L_17 - .L_16)
.L_16:
        /*002c*/ 	.word	0x00000000
        /*0030*/ 	.short	0x0002
        /*0032*/ 	.short	0x0010
        /*0034*/ 	.byte	0x00, 0xf0, 0x11, 0x00


	//----- nvinfo : EIATTR_KPARAM_INFO
	.align		4
.L_17:
        /*0038*/ 	.byte	0x04, 0x17
        /*003a*/ 	.short	(.L_19 - .L_18)
.L_18:
        /*003c*/ 	.word	0x00000000
        /*0040*/ 	.short	0x0001
        /*0042*/ 	.short	0x0008
        /*0044*/ 	.byte	0x00, 0xf5, 0x21, 0x00


	//----- nvinfo : EIATTR_KPARAM_INFO
	.align		4
.L_19:
        /*0048*/ 	.byte	0x04, 0x17
        /*004a*/ 	.short	(.L_21 - .L_20)
.L_20:
        /*004c*/ 	.word	0x00000000
        /*0050*/ 	.short	0x0000
        /*0052*/ 	.short	0x0000
        /*0054*/ 	.byte	0x00, 0xf5, 0x21, 0x00


	//----- nvinfo : EIATTR_SPARSE_MMA_MASK
	.align		4
.L_21:
        /*0058*/ 	.byte	0x03, 0x50
        /*005a*/ 	.short	0x0000


	//----- nvinfo : EIATTR_MAXREG_COUNT
	.align		4
        /*005c*/ 	.byte	0x03, 0x1b
        /*005e*/ 	.short	0x00ff


	//----- nvinfo : EIATTR_MERCURY_ISA_VERSION
	.align		4
        /*0060*/ 	.byte	0x03, 0x5f
        /*0062*/ 	.short	0x0101


	//----- nvinfo : EIATTR_VRC_CTA_INIT_COUNT
	.align		4
        /*0064*/ 	.byte	0x02, 0x4a
	.zero		1
	.zero		1


	//----- nvinfo : EIATTR_EXIT_INSTR_OFFSETS
	.align		4
        /*0068*/ 	.byte	0x04, 0x1c
        /*006a*/ 	.short	(.L_23 - .L_22)


	//   ....[0]....
.L_22:
        /*006c*/ 	.word	0x00000070


	//   ....[1]....
        /*0070*/ 	.word	0x00000480


	//----- nvinfo : EIATTR_CRS_STACK_SIZE
	.align		4
.L_23:
        /*0074*/ 	.byte	0x04, 0x1e
        /*0076*/ 	.short	(.L_25 - .L_24)
.L_24:
        /*0078*/ 	.word	0x00000000


	//----- nvinfo : EIATTR_CBANK_PARAM_SIZE
	.align		4
.L_25:
        /*007c*/ 	.byte	0x03, 0x19
        /*007e*/ 	.short	0x001c


	//----- nvinfo : EIATTR_PARAM_CBANK
	.align		4
        /*0080*/ 	.byte	0x04, 0x0a
        /*0082*/ 	.short	(.L_27 - .L_26)
	.align		4
.L_26:
        /*0084*/ 	.word	index@(.nv.constant0._Z8distancePKfPfffi)
        /*0088*/ 	.short	0x0380
        /*008a*/ 	.short	0x001c


	//----- nvinfo : EIATTR_SW_WAR
	.align		4
.L_27:
        /*008c*/ 	.byte	0x04, 0x36
        /*008e*/ 	.short	(.L_29 - .L_28)
.L_28:
        /*0090*/ 	.word	0x00000008
.L_29:


//--------------------- .nv.callgraph             --------------------------
	.section	.nv.callgraph,"",@"SHT_CUDA_CALLGRAPH"
	.align	4
	.sectionentsize	8
	.align		4
        /*0000*/ 	.word	0x00000000
	.align		4
        /*0004*/ 	.word	0xffffffff
	.align		4
        /*0008*/ 	.word	0x00000000
	.align		4
        /*000c*/ 	.word	0xfffffffe
	.align		4
        /*0010*/ 	.word	0x00000000
	.align		4
        /*0014*/ 	.word	0xfffffffd
	.align		4
        /*0018*/ 	.word	0x00000000
	.align		4
        /*001c*/ 	.word	0xfffffffc


//--------------------- .text._Z8distancePKfPfffi --------------------------
	.section	.text._Z8distancePKfPfffi,"ax",@progbits
	.align	128
        .global         _Z8distancePKfPfffi
        .type           _Z8distancePKfPfffi,@function
        .size           _Z8distancePKfPfffi,(.L_x_21 - _Z8distancePKfPfffi)
        .other          _Z8distancePKfPfffi,@"STO_CUDA_ENTRY STV_DEFAULT"
_Z8distancePKfPfffi:
.text._Z8distancePKfPfffi:
[----:B------:R-:W-:Y:S01]  /*0000*/  LDC R1, c[0x0][0x37c] ;  /* 0x0000df00ff017b82 */ /* 0x000fe20000000800 */
[----:B------:R-:W0:Y:S07]  /*0010*/  S2R R3, SR_TID.X ;  /* 0x0000000000037919 */ /* 0x000e2e0000002100 */
[----:B------:R-:W0:Y:S01]  /*0020*/  S2UR UR4, SR_CTAID.X ;  /* 0x00000000000479c3 */ /* 0x000e220000002500 */
[----:B------:R-:W1:Y:S07]  /*0030*/  LDCU UR5, c[0x0][0x398] ;  /* 0x00007300ff0577ac */ /* 0x000e6e0008000800 */
[----:B------:R-:W0:Y:S02]  /*0040*/  LDC R2, c[0x0][0x360] ;  /* 0x0000d800ff027b82 */ /* 0x000e240000000800 */
[----:B0-----:R-:W-:-:S05]  /*0050*/  IMAD R2, R2, UR4, R3 ;  /* 0x0000000402027c24 */ /* 0x001fca000f8e0203 */
[----:B-1----:R-:W-:-:S13]  /*0060*/  ISETP.GE.AND P0, PT, R2, UR5, PT ;  /* 0x0000000502007c0c */ /* 0x002fda000bf06270 */
[----:B------:R-:W-:Y:S05]  /*0070*/  @P0 EXIT ;  /* 0x000000000000094d */ /* 0x000fea0003800000 */
[----:B------:R-:W0:Y:S01]  /*0080*/  LDC.64 R8, c[0x0][0x380] ;  /* 0x0000e000ff087b82 */ /* 0x000e220000000a00 */
[----:B------:R-:W1:Y:S01]  /*0090*/  LDCU.64 UR4, c[0x0][0x358] ;  /* 0x00006b00ff0477ac */ /* 0x000e620008000a00 */
[----:B------:R-:W-:-:S06]  /*00a0*/  IMAD.SHL.U32 R3, R2, 0x2, RZ ;  /* 0x0000000202037824 */ /* 0x000fcc00078e00ff */
[----:B------:R-:W2:Y:S01]  /*00b0*/  LDC.64 R14, c[0x0][0x390] ;  /* 0x0000e400ff0e7b82 */ /* 0x000ea20000000a00 */
[----:B0-----:R-:W-:-:S05]  /*00c0*/  IMAD.WIDE R8, R3, 0x4, R8 ;  /* 0x0000000403087825 */ /* 0x001fca00078e0208 */
[----:B-1----:R-:W3:Y:S04]  /*00d0*/  LDG.E R5, desc[UR4][R8.64] ;  /* 0x0000000408057981 */ /* 0x002ee8000c1e1900 */
[----:B------:R-:W3:Y:S01]  /*00e0*/  LDG.E R4, desc[UR4][R8.64+0x4] ;  /* 0x0000040408047981 */ /* 0x000ee2000c1e1900 */
[----:B--2---:R-:W-:Y:S01]  /*00f0*/  FMUL R7, R14, R14 ;  /* 0x0000000e0e077220 */ /* 0x004fe20000400000 */
[----:B------:R-:W-:Y:S03]  /*0100*/  BSSY.RECONVERGENT B0, `(.L_x_0) ;  /* 0x000000f000007945 */ /* 0x000fe60003800200 */
[----:B------:R-:W-:-:S04]  /*0110*/  FADD R3, R7, 1 ;  /* 0x3f80000007037421 */ /* 0x000fc80000000000 */
[----:B------:R-:W0:Y:S02]  /*0120*/  MUFU.RCP R6, R3 ;  /* 0x0000000300067308 */ /* 0x000e240000001000 */
[----:B0-----:R-:W-:-:S04]  /*0130*/  FFMA R13, -R3, R6, 1 ;  /* 0x3f800000030d7423 */ /* 0x001fc80000000106 */
[----:B------:R-:W-:Y:S01]  /*0140*/  FFMA R13, R6, R13, R6 ;  /* 0x0000000d060d7223 */ /* 0x000fe20000000006 */
[----:B---3--:R-:W-:-:S04]  /*0150*/  FFMA R11, R4, R14, R5 ;  /* 0x0000000e040b7223 */ /* 0x008fc80000000005 */
[----:B------:R-:W-:-:S04]  /*0160*/  FFMA R0, -R14, R15, R11 ;  /* 0x0000000f0e007223 */ /* 0x000fc8000000010b */
[----:B------:R-:W0:Y:S01]  /*0170*/  FCHK P0, R0, R3 ;  /* 0x0000000300007302 */ /* 0x000e220000000000 */
[----:B------:R-:W-:-:S04]  /*0180*/  FFMA R6, R0, R13, RZ ;  /* 0x0000000d00067223 */ /* 0x000fc800000000ff */
[----:B------:R-:W-:-:S04]  /*0190*/  FFMA R8, -R3, R6, R0 ;  /* 0x0000000603087223 */ /* 0x000fc80000000100 */
[----:B------:R-:W-:Y:S01]  /*01a0*/  FFMA R6, R13, R8, R6 ;  /* 0x000000080d067223 */ /* 0x000fe20000000006 */
[----:B0-----:R-:W-:Y:S06]  /*01b0*/  @!P0 BRA `(.L_x_1) ;  /* 0x00000000000c8947 */ /* 0x001fec0003800000 */
[----:B------:R-:W-:-:S07]  /*01c0*/  MOV R8, 0x1e0 ;  /* 0x000001e000087802 */ /* 0x000fce0000000f00 */
[----:B------:R-:W-:Y:S05]  /*01d0*/  CALL.REL.NOINC `($__internal_1_$__cuda_sm3x_div_rn_noftz_f32_slowpath) ;  /* 0x0000000400047944 */ /* 0x000fea0003c00000 */
[----:B------:R-:W-:-:S07]  /*01e0*/  IMAD.MOV.U32 R6, RZ, RZ, R0 ;  /* 0x000000ffff067224 */ /* 0x000fce00078e0000 */
.L_x_1:
[----:B------:R-:W-:Y:S05]  /*01f0*/  BSYNC.RECONVERGENT B0 ;  /* 0x0000000000007941 */ /* 0x000fea0003800200 */
.L_x_0:
[----:B------:R-:W0:Y:S01]  /*0200*/  LDCU.64 UR6, c[0x0][0x390] ;  /* 0x00007200ff0677ac */ /* 0x000e220008000a00 */
[----:B------:R-:W1:Y:S01]  /*0210*/  MUFU.RCP R10, R3 ;  /* 0x00000003000a7308 */ /* 0x000e620000001000 */
[----:B------:R-:W-:Y:S01]  /*0220*/  FMUL R0, R4, R7 ;  /* 0x0000000704007220 */ /* 0x000fe20000400000 */
[----:B------:R-:W-:Y:S03]  /*0230*/  BSSY.RECONVERGENT B0, `(.L_x_2) ;  /* 0x000000d000007945 */ /* 0x000fe60003800200 */
[----:B0-----:R-:W-:Y:S01]  /*0240*/  FFMA R0, R5, UR6, R0 ;  /* 0x0000000605007c23 */ /* 0x001fe20008000000 */
[----:B-1----:R-:W-:-:S03]  /*0250*/  FFMA R9, -R3, R10, 1 ;  /* 0x3f80000003097423 */ /* 0x002fc6000000010a */
[----:B------:R-:W-:Y:S01]  /*0260*/  FFMA R8, -R7, UR7, R0 ;  /* 0x0000000707087c23 */ /* 0x000fe20008000100 */
[----:B------:R-:W-:-:S03]  /*0270*/  FFMA R0, R10, R9, R10 ;  /* 0x000000090a007223 */ /* 0x000fc6000000000a */
[----:B------:R-:W0:Y:S01]  /*0280*/  FCHK P0, R8, R3 ;  /* 0x0000000308007302 */ /* 0x000e220000000000 */
[----:B------:R-:W-:-:S04]  /*0290*/  FFMA R7, R0, R8, RZ ;  /* 0x0000000800077223 */ /* 0x000fc800000000ff */
[----:B------:R-:W-:-:S04]  /*02a0*/  FFMA R10, -R3, R7, R8 ;  /* 0x00000007030a7223 */ /* 0x000fc80000000108 */
[----:B------:R-:W-:Y:S01]  /*02b0*/  FFMA R0, R0, R10, R7 ;  /* 0x0000000a00007223 */ /* 0x000fe20000000007 */
[----:B0-----:R-:W-:Y:S06]  /*02c0*/  @!P0 BRA `(.L_x_3) ;  /* 0x00000000000c8947 */ /* 0x001fec0003800000 */
[----:B------:R-:W-:Y:S02]  /*02d0*/  MOV R0, R8 ;  /* 0x0000000800007202 */ /* 0x000fe40000000f00 */
[----:B------:R-:W-:-:S07]  /*02e0*/  MOV R8, 0x300 ;  /* 0x0000030000087802 */ /* 0x000fce0000000f00 */
[----:B------:R-:W-:Y:S05]  /*02f0*/  CALL.REL.NOINC `($__internal_1_$__cuda_sm3x_div_rn_noftz_f32_slowpath) ;  /* 0x0000000000bc7944 */ /* 0x000fea0003c00000 */
.L_x_3:
[----:B------:R-:W-:Y:S05]  /*0300*/  BSYNC.RECONVERGENT B0 ;  /* 0x0000000000007941 */ /* 0x000fea0003800200 */
.L_x_2:
[----:B------:R-:W0:Y:S01]  /*0310*/  LDCU UR6, c[0x0][0x394] ;  /* 0x00007280ff0677ac */ /* 0x000e220008000800 */
[----:B------:R-:W-:Y:S01]  /*0320*/  FADD R6, -R5, R6 ;  /* 0x0000000605067221 */ /* 0x000fe20000000100 */
[----:B------:R-:W-:Y:S01]  /*0330*/  BSSY.RECONVERGENT B0, `(.L_x_4) ;  /* 0x0000011000007945 */ /* 0x000fe20003800200 */
[----:B0-----:R-:W-:-:S04]  /*0340*/  FADD R3, R0, UR6 ;  /* 0x0000000600037e21 */ /* 0x001fc80008000000 */
[----:B------:R-:W-:-:S04]  /*0350*/  FADD R3, -R4, R3 ;  /* 0x0000000304037221 */ /* 0x000fc80000000100 */
[----:B------:R-:W-:-:S04]  /*0360*/  FMUL R3, R3, R3 ;  /* 0x0000000303037220 */ /* 0x000fc80000400000 */
[----:B------:R-:W-:-:S04]  /*0370*/  FFMA R0, R6, R6, R3 ;  /* 0x0000000606007223 */ /* 0x000fc80000000003 */
[----:B------:R-:W-:Y:S01]  /*0380*/  VIADD R4, R0, 0xf3000000 ;  /* 0xf300000000047836 */ /* 0x000fe20000000000 */
[----:B------:R0:W1:Y:S04]  /*0390*/  MUFU.RSQ R3, R0 ;  /* 0x0000000000037308 */ /* 0x0000680000001400 */
[----:B------:R-:W-:-:S13]  /*03a0*/  ISETP.GT.U32.AND P0, PT, R4, 0x727fffff, PT ;  /* 0x727fffff0400780c */ /* 0x000fda0003f04070 */
[----:B01----:R-:W-:Y:S05]  /*03b0*/  @!P0 BRA `(.L_x_5) ;  /* 0x0000000000108947 */ /* 0x003fea0003800000 */
[----:B------:R-:W-:-:S07]  /*03c0*/  MOV R8, 0x3e0 ;  /* 0x000003e000087802 */ /* 0x000fce0000000f00 */
[----:B------:R-:W-:Y:S05]  /*03d0*/  CALL.REL.NOINC `($__internal_0_$__cuda_sm20_sqrt_rn_f32_slowpath) ;  /* 0x00000000002c7944 */ /* 0x000fea0003c00000 */
[----:B------:R-:W-:Y:S01]  /*03e0*/  IMAD.MOV.U32 R7, RZ, RZ, R3 ;  /* 0x000000ffff077224 */ /* 0x000fe200078e0003 */
[----:B------:R-:W-:Y:S06]  /*03f0*/  BRA `(.L_x_6) ;  /* 0x0000000000107947 */ /* 0x000fec0003800000 */
.L_x_5:
[----:B------:R-:W-:Y:S01]  /*0400*/  FMUL.FTZ R7, R0, R3 ;  /* 0x0000000300077220 */ /* 0x000fe20000410000 */
[----:B------:R-:W-:-:S03]  /*0410*/  FMUL.FTZ R3, R3, 0.5 ;  /* 0x3f00000003037820 */ /* 0x000fc60000410000 */
[----:B------:R-:W-:-:S04]  /*0420*/  FFMA R0, -R7, R7, R0 ;  /* 0x0000000707007223 */ /* 0x000fc80000000100 */
[----:B------:R-:W-:-:S07]  /*0430*/  FFMA R7, R0, R3, R7 ;  /* 0x0000000300077223 */ /* 0x000fce0000000007 */
.L_x_6:
[----:B------:R-:W-:Y:S05]  /*0440*/  BSYNC.RECONVERGENT B0 ;  /* 0x0000000000007941 */ /* 0x000fea0003800200 */
.L_x_4:
[----:B------:R-:W0:Y:S02]  /*0450*/  LDC.64 R4, c[0x0][0x388] ;  /* 0x0000e200ff047b82 */ /* 0x000e240000000a00 */
[----:B0-----:R-:W-:-:S05]  /*0460*/  IMAD.WIDE R2, R2, 0x4, R4 ;  /* 0x0000000402027825 */ /* 0x001fca00078e0204 */
[----:B------:R-:W-:Y:S01]  /*0470*/  STG.E desc[UR4][R2.64], R7 ;  /* 0x0000000702007986 */ /* 0x000fe2000c101904 */
[----:B------:R-:W-:Y:S05]  /*0480*/  EXIT ;  /* 0x000000000000794d */ /* 0x000fea0003800000 */
        .weak           $__internal_0_$__cuda_sm20_sqrt_rn_f32_slowpath
        .type           $__internal_0_$__cuda_sm20_sqrt_rn_f32_slowpath,@function
        .size           $__internal_0_$__cuda_sm20_sqrt_rn_f32_slowpath,($__internal_1_$__cuda_sm3x_div_rn_noftz_f32_slowpath - $__internal_0_$__cuda_sm20_sqrt_rn_f32_slowpath)
$__internal_0_$__cuda_sm20_sqrt_rn_f32_slowpath:
[----:B------:R-:W-:-:S13]  /*0490*/  LOP3.LUT P0, RZ, R0, 0x7fffffff, RZ, 0xc0, !PT ;  /* 0x7fffffff00ff7812 */ /* 0x000fda000780c0ff */
[----:B------:R-:W-:Y:S01]  /*04a0*/  @!P0 MOV R3, R0 ;  /* 0x0000000000038202 */ /* 0x000fe20000000f00 */
[----:B------:R-:W-:Y:S06]  /*04b0*/  @!P0 BRA `(.L_x_7) ;  /* 0x0000000000408947 */ /* 0x000fec0003800000 */
[----:B------:R-:W-:-:S13]  /*04c0*/  FSETP.GEU.FTZ.AND P0, PT, R0, RZ, PT ;  /* 0x000000ff0000720b */ /* 0x000fda0003f1e000 */
[----:B------:R-:W-:Y:S01]  /*04d0*/  @!P0 IMAD.MOV.U32 R3, RZ, RZ, 0x7fffffff ;  /* 0x7fffffffff038424 */ /* 0x000fe200078e00ff */
[----:B------:R-:W-:Y:S06]  /*04e0*/  @!P0 BRA `(.L_x_7) ;  /* 0x0000000000348947 */ /* 0x000fec0003800000 */
[----:B------:R-:W-:-:S13]  /*04f0*/  FSETP.GTU.FTZ.AND P0, PT, |R0|, +INF , PT ;  /* 0x7f8000000000780b */ /* 0x000fda0003f1c200 */
[----:B------:R-:W-:Y:S01]  /*0500*/  @P0 FADD.FTZ R3, R0, 1 ;  /* 0x3f80000000030421 */ /* 0x000fe20000010000 */
[----:B------:R-:W-:Y:S06]  /*0510*/  @P0 BRA `(.L_x_7) ;  /* 0x0000000000280947 */ /* 0x000fec0003800000 */
[----:B------:R-:W-:-:S13]  /*0520*/  FSETP.NEU.FTZ.AND P0, PT, |R0|, +INF , PT ;  /* 0x7f8000000000780b */ /* 0x000fda0003f1d200 */
[----:B------:R-:W-:-:S04]  /*0530*/  @P0 FFMA R4, R0, 1.84467440737095516160e+19, RZ ;  /* 0x5f80000000040823 */ /* 0x000fc800000000ff */
[----:B------:R-:W0:Y:S02]  /*0540*/  @P0 MUFU.RSQ R3, R4 ;  /* 0x0000000400030308 */ /* 0x000e240000001400 */
[----:B0-----:R-:W-:Y:S01]  /*0550*/  @P0 FMUL.FTZ R5, R4, R3 ;  /* 0x0000000304050220 */ /* 0x001fe20000410000 */
[----:B------:R-:W-:Y:S01]  /*0560*/  @P0 FMUL.FTZ R7, R3, 0.5 ;  /* 0x3f00000003070820 */ /* 0x000fe20000410000 */
[----:B------:R-:W-:Y:S02]  /*0570*/  @!P0 IMAD.MOV.U32 R3, RZ, RZ, R0 ;  /* 0x000000ffff038224 */ /* 0x000fe400078e0000 */
[----:B------:R-:W-:-:S04]  /*0580*/  @P0 FADD.FTZ R6, -R5, -RZ ;  /* 0x800000ff05060221 */ /* 0x000fc80000010100 */
[----:B------:R-:W-:-:S04]  /*0590*/  @P0 FFMA R6, R5, R6, R4 ;  /* 0x0000000605060223 */ /* 0x000fc80000000004 */
[----:B------:R-:W-:-:S04]  /*05a0*/  @P0 FFMA R6, R6, R7, R5 ;  /* 0x0000000706060223 */ /* 0x000fc80000000005 */
[----:B------:R-:W-:-:S07]  /*05b0*/  @P0 FMUL.FTZ R3, R6, 2.3283064365386962891e-10 ;  /* 0x2f80000006030820 */ /* 0x000fce0000410000 */
.L_x_7:
[----:B------:R-:W-:Y:S01]  /*05c0*/  MOV R4, R8 ;  /* 0x0000000800047202 */ /* 0x000fe20000000f00 */
[----:B------:R-:W-:-:S04]  /*05d0*/  IMAD.MOV.U32 R5, RZ, RZ, 0x0 ;  /* 0x00000000ff057424 */ /* 0x000fc800078e00ff */
[----:B------:R-:W-:Y:S05]  /*05e0*/  RET.REL.NODEC R4 `(_Z8distancePKfPfffi) ;  /* 0xfffffff804847950 */ /* 0x000fea0003c3ffff */
        .weak           $__internal_1_$__cuda_sm3x_div_rn_noftz_f32_slowpath
        .type           $__internal_1_$__cuda_sm3x_div_rn_noftz_f32_slowpath,@function
        .size           $__internal_1_$__cuda_sm3x_div_rn_noftz_f32_slowpath,(.L_x_21 - $__internal_1_$__cuda_sm3x_div_rn_noftz_f32_slowpath)
$__internal_1_$__cuda_sm3x_div_rn_noftz_f32_slowpath:
[----:B------:R-:W-:Y:S01]  /*05f0*/  SHF.R.U32.HI R10, RZ, 0x17, R3 ;  /* 0x00000017ff0a7819 */ /* 0x000fe20000011603 */
[----:B------:R-:W-:Y:S01]  /*0600*/  BSSY.RECONVERGENT B1, `(.L_x_8) ;  /* 0x0000063000017945 */ /* 0x000fe20003800200 */
[----:B------:R-:W-:Y:S02]  /*0610*/  SHF.R.U32.HI R9, RZ, 0x17, R0 ;  /* 0x00000017ff097819 */ /* 0x000fe40000011600 */
[----:B------:R-:W-:Y:S02]  /*0620*/  LOP3.LUT R10, R10, 0xff, RZ, 0xc0, !PT ;  /* 0x000000ff0a0a7812 */ /* 0x000fe400078ec0ff */
[----:B------:R-:W-:Y:S02]  /*0630*/  LOP3.LUT R14, R9, 0xff, RZ, 0xc0, !PT ;  /* 0x000000ff090e7812 */ /* 0x000fe400078ec0ff */
[----:B------:R-:W-:Y:S02]  /*0640*/  IADD3 R13, PT, PT, R10, -0x1, RZ ;  /* 0xffffffff0a0d7810 */ /* 0x000fe40007ffe0ff */
[----:B------:R-:W-:Y:S01]  /*0650*/  MOV R11, R3 ;  /* 0x00000003000b7202 */ /* 0x000fe20000000f00 */
[----:B------:R-:W-:Y:S01]  /*0660*/  VIADD R12, R14, 0xffffffff ;  /* 0xffffffff0e0c7836 */ /* 0x000fe20000000000 */
[----:B------:R-:W-:-:S04]  /*0670*/  ISETP.GT.U32.AND P0, PT, R13, 0xfd, PT ;  /* 0x000000fd0d00780c */ /* 0x000fc80003f04070 */
[----:B------:R-:W-:-:S13]  /*0680*/  ISETP.GT.U32.OR P0, PT, R12, 0xfd, P0 ;  /* 0x000000fd0c00780c */ /* 0x000fda0000704470 */
[----:B------:R-:W-:Y:S01]  /*0690*/  @!P0 IMAD.MOV.U32 R9, RZ, RZ, RZ ;  /* 0x000000ffff098224 */ /* 0x000fe200078e00ff */
[----:B------:R-:W-:Y:S06]  /*06a0*/  @!P0 BRA `(.L_x_9) ;  /* 0x00000000005c8947 */ /* 0x000fec0003800000 */
[----:B------:R-:W-:Y:S02]  /*06b0*/  FSETP.GTU.FTZ.AND P0, PT, |R0|, +INF , PT ;  /* 0x7f8000000000780b */ /* 0x000fe40003f1c200 */
[----:B------:R-:W-:-:S04]  /*06c0*/  FSETP.GTU.FTZ.AND P1, PT, |R3|, +INF , PT ;  /* 0x7f8000000300780b */ /* 0x000fc80003f3c200 */
[----:B------:R-:W-:-:S13]  /*06d0*/  PLOP3.LUT P0, PT, P0, P1, PT, 0xf8, 0x8f ;  /* 0x00000000008f781c */ /* 0x000fda0000703f70 */
[----:B------:R-:W-:Y:S05]  /*06e0*/  @P0 BRA `(.L_x_10) ;  /* 0x00000004004c0947 */ /* 0x000fea0003800000 */
[----:B------:R-:W-:-:S13]  /*06f0*/  LOP3.LUT P0, RZ, R11, 0x7fffffff, R0, 0xc8, !PT ;  /* 0x7fffffff0bff7812 */ /* 0x000fda000780c800 */
[----:B------:R-:W-:Y:S05]  /*0700*/  @!P0 BRA `(.L_x_11) ;  /* 0x00000004003c8947 */ /* 0x000fea0003800000 */
[C---:B------:R-:W-:Y:S02]  /*0710*/  FSETP.NEU.FTZ.AND P2, PT, |R0|.reuse, +INF , PT ;  /* 0x7f8000000000780b */ /* 0x040fe40003f5d200 */
[----:B------:R-:W-:Y:S02]  /*0720*/  FSETP.NEU.FTZ.AND P1, PT, |R3|, +INF , PT ;  /* 0x7f8000000300780b */ /* 0x000fe40003f3d200 */
[----:B------:R-:W-:-:S11]  /*0730*/  FSETP.NEU.FTZ.AND P0, PT, |R0|, +INF , PT ;  /* 0x7f8000000000780b */ /* 0x000fd60003f1d200 */
[----:B------:R-:W-:Y:S05]  /*0740*/  @!P1 BRA !P2, `(.L_x_11) ;  /* 0x00000004002c9947 */ /* 0x000fea0005000000 */
[----:B------:R-:W-:-:S04]  /*0750*/  LOP3.LUT P2, RZ, R0, 0x7fffffff, RZ, 0xc0, !PT ;  /* 0x7fffffff00ff7812 */ /* 0x000fc8000784c0ff */
[----:B------:R-:W-:-:S13]  /*0760*/  PLOP3.LUT P1, PT, P1, P2, PT, 0x2f, 0xf2 ;  /* 0x0000000000f2781c */ /* 0x000fda0000f24577 */
[----:B------:R-:W-:Y:S05]  /*0770*/  @P1 BRA `(.L_x_12) ;  /* 0x0000000400181947 */ /* 0x000fea0003800000 */
[----:B------:R-:W-:-:S04]  /*0780*/  LOP3.LUT P1, RZ, R11, 0x7fffffff, RZ, 0xc0, !PT ;  /* 0x7fffffff0bff7812 */ /* 0x000fc8000782c0ff */
[----:B------:R-:W-:-:S13]  /*0790*/  PLOP3.LUT P0, PT, P0, P1, PT, 0x2f, 0xf2 ;  /* 0x0000000000f2781c */ /* 0x000fda0000702577 */
[----:B------:R-:W-:Y:S05]  /*07a0*/  @P0 BRA `(.L_x_13) ;  /* 0x0000000400000947 */ /* 0x000fea0003800000 */
[----:B------:R-:W-:Y:S02]  /*07b0*/  ISETP.GE.AND P0, PT, R12, RZ, PT ;  /* 0x000000ff0c00720c */ /* 0x000fe40003f06270 */
[----:B------:R-:W-:-:S11]  /*07c0*/  ISETP.GE.AND P1, PT, R13, RZ, PT ;  /* 0x000000ff0d00720c */ /* 0x000fd60003f26270 */
[----:B------:R-:W-:Y:S01]  /*07d0*/  @P0 MOV R9, RZ ;  /* 0x000000ff00090202 */ /* 0x000fe20000000f00 */
[----:B------:R-:W-:Y:S02]  /*07e0*/  @!P0 IMAD.MOV.U32 R9, RZ, RZ, -0x40 ;  /* 0xffffffc0ff098424 */ /* 0x000fe400078e00ff */
[----:B------:R-:W-:Y:S01]  /*07f0*/  @!P0 FFMA R0, R0, 1.84467440737095516160e+19, RZ ;  /* 0x5f80000000008823 */ /* 0x000fe200000000ff */
[----:B------:R-:W-:Y:S02]  /*0800*/  @!P1 FFMA R11, R3, 1.84467440737095516160e+19, RZ ;  /* 0x5f800000030b9823 */ /* 0x000fe400000000ff */
[----:B------:R-:W-:-:S07]  /*0810*/  @!P1 IADD3 R9, PT, PT, R9, 0x40, RZ ;  /* 0x0000004009099810 */ /* 0x000fce0007ffe0ff */
.L_x_9:
[----:B------:R-:W-:Y:S01]  /*0820*/  LEA R12, R10, 0xc0800000, 0x17 ;  /* 0xc08000000a0c7811 */ /* 0x000fe200078eb8ff */
[----:B------:R-:W-:Y:S04]  /*0830*/  BSSY.RECONVERGENT B2, `(.L_x_14) ;  /* 0x0000036000027945 */ /* 0x000fe80003800200 */
[----:B------:R-:W-:Y:S01]  /*0840*/  IMAD.IADD R12, R11, 0x1, -R12 ;  /* 0x000000010b0c7824 */ /* 0x000fe200078e0a0c */
[----:B------:R-:W-:-:S03]  /*0850*/  IADD3 R11, PT, PT, R14, -0x7f, RZ ;  /* 0xffffff810e0b7810 */ /* 0x000fc60007ffe0ff */
[----:B------:R0:W1:Y:S01]  /*0860*/  MUFU.RCP R13, R12 ;  /* 0x0000000c000d7308 */ /* 0x0000620000001000 */
[----:B------:R-:W-:Y:S01]  /*0870*/  FADD.FTZ R15, -R12, -RZ ;  /* 0x800000ff0c0f7221 */ /* 0x000fe20000010100 */
[C---:B------:R-:W-:Y:S01]  /*0880*/  IMAD R0, R11.reuse, -0x800000, R0 ;  /* 0xff8000000b007824 */ /* 0x040fe200078e0200 */
[----:B0-----:R-:W-:-:S05]  /*0890*/  IADD3 R12, PT, PT, R11, 0x7f, -R10 ;  /* 0x0000007f0b0c7810 */ /* 0x001fca0007ffe80a */
[----:B------:R-:W-:Y:S02]  /*08a0*/  IMAD.IADD R9, R12, 0x1, R9 ;  /* 0x000000010c097824 */ /* 0x000fe400078e0209 */
[----:B-1----:R-:W-:-:S04]  /*08b0*/  FFMA R14, R13, R15, 1 ;  /* 0x3f8000000d0e7423 */ /* 0x002fc8000000000f */
[----:B------:R-:W-:-:S04]  /*08c0*/  FFMA R16, R13, R14, R13 ;  /* 0x0000000e0d107223 */ /* 0x000fc8000000000d */
[----:B------:R-:W-:-:S04]  /*08d0*/  FFMA R13, R0, R16, RZ ;  /* 0x00000010000d7223 */ /* 0x000fc800000000ff */
[----:B------:R-:W-:-:S04]  /*08e0*/  FFMA R14, R15, R13, R0 ;  /* 0x0000000d0f0e7223 */ /* 0x000fc80000000000 */
[----:B------:R-:W-:-:S04]  /*08f0*/  FFMA R13, R16, R14, R13 ;  /* 0x0000000e100d7223 */ /* 0x000fc8000000000d */
[----:B------:R-:W-:-:S04]  /*0900*/  FFMA R14, R15, R13, R0 ;  /* 0x0000000d0f0e7223 */ /* 0x000fc80000000000 */
[----:B------:R-:W-:-:S05]  /*0910*/  FFMA R0, R16, R14, R13 ;  /* 0x0000000e10007223 */ /* 0x000fca000000000d */
[----:B------:R-:W-:-:S04]  /*0920*/  SHF.R.U32.HI R10, RZ, 0x17, R0 ;  /* 0x00000017ff0a7819 */ /* 0x000fc80000011600 */
[----:B------:R-:W-:-:S04]  /*0930*/  LOP3.LUT R10, R10, 0xff, RZ, 0xc0, !PT ;  /* 0x000000ff0a0a7812 */ /* 0x000fc800078ec0ff */
[----:B------:R-:W-:-:S05]  /*0940*/  IADD3 R15, PT, PT, R10, R9, RZ ;  /* 0x000000090a0f7210 */ /* 0x000fca0007ffe0ff */
[----:B------:R-:W-:-:S05]  /*0950*/  VIADD R10, R15, 0xffffffff ;  /* 0xffffffff0f0a7836 */ /* 0x000fca0000000000 */
[----:B------:R-:W-:-:S13]  /*0960*/  ISETP.GE.U32.AND P0, PT, R10, 0xfe, PT ;  /* 0x000000fe0a00780c */ /* 0x000fda0003f06070 */
[----:B------:R-:W-:Y:S05]  /*0970*/  @!P0 BRA `(.L_x_15) ;  /* 0x0000000000808947 */ /* 0x000fea0003800000 */
[----:B------:R-:W-:-:S13]  /*0980*/  ISETP.GT.AND P0, PT, R15, 0xfe, PT ;  /* 0x000000fe0f00780c */ /* 0x000fda0003f04270 */
[----:B------:R-:W-:Y:S05]  /*0990*/  @P0 BRA `(.L_x_16) ;  /* 0x00000000006c0947 */ /* 0x000fea0003800000 */
[----:B------:R-:W-:-:S13]  /*09a0*/  ISETP.GE.AND P0, PT, R15, 0x1, PT ;  /* 0x000000010f00780c */ /* 0x000fda0003f06270 */
[----:B------:R-:W-:Y:S05]  /*09b0*/  @P0 BRA `(.L_x_17) ;  /* 0x0000000000740947 */ /* 0x000fea0003800000 */
[----:B------:R-:W-:Y:S02]  /*09c0*/  ISETP.GE.AND P0, PT, R15, -0x18, PT ;  /* 0xffffffe80f00780c */ /* 0x000fe40003f06270 */
[----:B------:R-:W-:-:S11]  /*09d0*/  LOP3.LUT R0, R0, 0x80000000, RZ, 0xc0, !PT ;  /* 0x8000000000007812 */ /* 0x000fd600078ec0ff */
[----:B------:R-:W-:Y:S05]  /*09e0*/  @!P0 BRA `(.L_x_17) ;  /* 0x0000000000688947 */ /* 0x000fea0003800000 */
[CCC-:B------:R-:W-:Y:S01]  /*09f0*/  FFMA.RZ R9, R16.reuse, R14.reuse, R13.reuse ;  /* 0x0000000e10097223 */ /* 0x1c0fe2000000c00d */
[C---:B------:R-:W-:Y:S01]  /*0a00*/  IADD3 R12, PT, PT, R15.reuse, 0x20, RZ ;  /* 0x000000200f0c7810 */ /* 0x040fe20007ffe0ff */
[CCC-:B------:R-:W-:Y:S01]  /*0a10*/  FFMA.RM R10, R16.reuse, R14.reuse, R13.reuse ;  /* 0x0000000e100a7223 */ /* 0x1c0fe2000000400d */
[----:B------:R-:W-:Y:S02]  /*0a20*/  ISETP.NE.AND P2, PT, R15, RZ, PT ;  /* 0x000000ff0f00720c */ /* 0x000fe40003f45270 */
[----:B------:R-:W-:Y:S01]  /*0a30*/  LOP3.LUT R11, R9, 0x7fffff, RZ, 0xc0, !PT ;  /* 0x007fffff090b7812 */ /* 0x000fe200078ec0ff */
[----:B------:R-:W-:Y:S01]  /*0a40*/  FFMA.RP R9, R16, R14, R13 ;  /* 0x0000000e10097223 */ /* 0x000fe2000000800d */
[----:B------:R-:W-:Y:S01]  /*0a50*/  IMAD.MOV R13, RZ, RZ, -R15 ;  /* 0x000000ffff0d7224 */ /* 0x000fe200078e0a0f */
[----:B------:R-:W-:Y:S02]  /*0a60*/  ISETP.NE.AND P1, PT, R15, RZ, PT ;  /* 0x000000ff0f00720c */ /* 0x000fe40003f25270 */
[----:B------:R-:W-:-:S02]  /*0a70*/  LOP3.LUT R11, R11, 0x800000, RZ, 0xfc, !PT ;  /* 0x008000000b0b7812 */ /* 0x000fc400078efcff */
[----:B------:R-:W-:Y:S02]  /*0a80*/  FSETP.NEU.FTZ.AND P0, PT, R9, R10, PT ;  /* 0x0000000a0900720b */ /* 0x000fe40003f1d000 */
[----:B------:R-:W-:Y:S02]  /*0a90*/  SHF.L.U32 R12, R11, R12, RZ ;  /* 0x0000000c0b0c7219 */ /* 0x000fe400000006ff */
[----:B------:R-:W-:Y:S02]  /*0aa0*/  SEL R10, R13, RZ, P2 ;  /* 0x000000ff0d0a7207 */ /* 0x000fe40001000000 */
[----:B------:R-:W-:Y:S02]  /*0ab0*/  ISETP.NE.AND P1, PT, R12, RZ, P1 ;  /* 0x000000ff0c00720c */ /* 0x000fe40000f25270 */
[----:B------:R-:W-:Y:S02]  /*0ac0*/  SHF.R.U32.HI R10, RZ, R10, R11 ;  /* 0x0000000aff0a7219 */ /* 0x000fe4000001160b */
[----:B------:R-:W-:-:S02]  /*0ad0*/  PLOP3.LUT P0, PT, P0, P1, PT, 0xf8, 0x8f ;  /* 0x00000000008f781c */ /* 0x000fc40000703f70 */
[----:B------:R-:W-:Y:S02]  /*0ae0*/  SHF.R.U32.HI R12, RZ, 0x1, R10 ;  /* 0x00000001ff0c7819 */ /* 0x000fe4000001160a */
[----:B------:R-:W-:-:S04]  /*0af0*/  SEL R9, RZ, 0x1, !P0 ;  /* 0x00000001ff097807 */ /* 0x000fc80004000000 */
[----:B------:R-:W-:-:S04]  /*0b00*/  LOP3.LUT R9, R9, 0x1, R12, 0xf8, !PT ;  /* 0x0000000109097812 */ /* 0x000fc800078ef80c */
[----:B------:R-:W-:-:S04]  /*0b10*/  LOP3.LUT R9, R9, R10, RZ, 0xc0, !PT ;  /* 0x0000000a09097212 */ /* 0x000fc800078ec0ff */
[----:B------:R-:W-:-:S04]  /*0b20*/  IADD3 R9, PT, PT, R12, R9, RZ ;  /* 0x000000090c097210 */ /* 0x000fc80007ffe0ff */
[----:B------:R-:W-:Y:S01]  /*0b30*/  LOP3.LUT R0, R9, R0, RZ, 0xfc, !PT ;  /* 0x0000000009007212 */ /* 0x000fe200078efcff */
[----:B------:R-:W-:Y:S06]  /*0b40*/  BRA `(.L_x_17) ;  /* 0x0000000000107947 */ /* 0x000fec0003800000 */
.L_x_16:
[----:B------:R-:W-:-:S04]  /*0b50*/  LOP3.LUT R0, R0, 0x80000000, RZ, 0xc0, !PT ;  /* 0x8000000000007812 */ /* 0x000fc800078ec0ff */
[----:B------:R-:W-:Y:S01]  /*0b60*/  LOP3.LUT R0, R0, 0x7f800000, RZ, 0xfc, !PT ;  /* 0x7f80000000007812 */ /* 0x000fe200078efcff */
[----:B------:R-:W-:Y:S06]  /*0b70*/  BRA `(.L_x_17) ;  /* 0x0000000000047947 */ /* 0x000fec0003800000 */
.L_x_15:
[----:B------:R-:W-:-:S07]  /*0b80*/  IMAD R0, R9, 0x800000, R0 ;  /* 0x0080000009007824 */ /* 0x000fce00078e0200 */
.L_x_17:
[----:B------:R-:W-:Y:S05]  /*0b90*/  BSYNC.RECONVERGENT B2 ;  /* 0x0000000000027941 */ /* 0x000fea0003800200 */
.L_x_14:
[----:B------:R-:W-:Y:S05]  /*0ba0*/  BRA `(.L_x_18) ;  /* 0x0000000000207947 */ /* 0x000fea0003800000 */
.L_x_13:
[----:B------:R-:W-:-:S04]  /*0bb0*/  LOP3.LUT R0, R11, 0x80000000, R0, 0x48, !PT ;  /* 0x800000000b007812 */ /* 0x000fc800078e4800 */
[----:B------:R-:W-:Y:S01]  /*0bc0*/  LOP3.LUT R0, R0, 0x7f800000, RZ, 0xfc, !PT ;  /* 0x7f80000000007812 */ /* 0x000fe200078efcff */
[----:B------:R-:W-:Y:S06]  /*0bd0*/  BRA `(.L_x_18) ;  /* 0x0000000000147947 */ /* 0x000fec0003800000 */
.L_x_12:
[----:B------:R-:W-:Y:S01]  /*0be0*/  LOP3.LUT R0, R11, 0x80000000, R0, 0x48, !PT ;  /* 0x800000000b007812 */ /* 0x000fe200078e4800 */
[----:B------:R-:W-:Y:S06]  /*0bf0*/  BRA `(.L_x_18) ;  /* 0x00000000000c7947 */ /* 0x000fec0003800000 */
.L_x_11:
[----:B------:R-:W0:Y:S01]  /*0c00*/  MUFU.RSQ R0, -QNAN ;  /* 0xffc0000000007908 */ /* 0x000e220000001400 */
[----:B------:R-:W-:Y:S05]  /*0c10*/  BRA `(.L_x_18) ;  /* 0x0000000000047947 */ /* 0x000fea0003800000 */
.L_x_10:
[----:B------:R-:W-:-:S07]  /*0c20*/  FADD.FTZ R0, R0, R3 ;  /* 0x0000000300007221 */ /* 0x000fce0000010000 */
.L_x_18:
[----:B------:R-:W-:Y:S05]  /*0c30*/  BSYNC.RECONVERGENT B1 ;  /* 0x0000000000017941 */ /* 0x000fea0003800200 */
.L_x_8:
[----:B------:R-:W-:-:S04]  /*0c40*/  HFMA2 R9, -RZ, RZ, 0, 0 ;  /* 0x00000000ff097431 */ /* 0x000fc800000001ff */
[----:B0-----:R-:W-:Y:S05]  /*0c50*/  RET.REL.NODEC R8 `(_Z8distancePKfPfffi) ;  /* 0xfffffff008e87950 */ /* 0x001fea0003c3ffff */
.L_x_19:
[----:B------:R-:W-:-:S00]  /*0c60*/  BRA `(.L_x_19) ;  /* 0xfffffffc00fc7947 */ /* 0x000fc0000383ffff */
[----:B------:R-:W-:-:S00]  /*0c70*/  NOP ;  /* 0x0000000000007918 */ /* 0x000fc00000000000 */
        /* <DEDUP_REMOVED lines=8> */
.L_x_21:


//--------------------- .nv.shared.reserved.0     --------------------------
	.section	.nv.shared.reserved.0,"aw",@nobits
	.weak		__nv_reservedSMEM_offset_0_alias
	.size		__nv_reservedSMEM_offset_0_alias, 0, 64
	.other		__nv_reservedSMEM_offset_0_alias,@"STO_CUDA_RESERVED_SHARED STV_DEFAULT"
__nv_reservedSMEM_offset_0_alias:
	.zero		0
	.zero		64


//--------------------- .nv.constant0._Z8distancePKfPfffi --------------------------
	.section	.nv.constant0._Z8distancePKfPfffi,"a",@progbits
	.sectionflags	@""
	.align	4
.nv.constant0._Z8distancePKfPfffi:
	.zero		924


//--------------------- SYMBOLS --------------------------

	.type		.nv.reservedSmem.offset0,@object
	.size		.nv.reservedSmem.offset0,0x4
